//
// Generated by NVIDIA NVVM Compiler
//
// Compiler Build ID: CL-36424714
// Cuda compilation tools, release 13.0, V13.0.88
// Based on NVVM 20.0.0
//

.version 9.0
.target sm_100
.address_size 64

	// .globl	_Z19matmul_naive_kernelPKfS0_Pfiii

.visible .entry _Z19matmul_naive_kernelPKfS0_Pfiii(
	.param .u64 .ptr .align 1 _Z19matmul_naive_kernelPKfS0_Pfiii_param_0,
	.param .u64 .ptr .align 1 _Z19matmul_naive_kernelPKfS0_Pfiii_param_1,
	.param .u64 .ptr .align 1 _Z19matmul_naive_kernelPKfS0_Pfiii_param_2,
	.param .u32 _Z19matmul_naive_kernelPKfS0_Pfiii_param_3,
	.param .u32 _Z19matmul_naive_kernelPKfS0_Pfiii_param_4,
	.param .u32 _Z19matmul_naive_kernelPKfS0_Pfiii_param_5
)
{
	.reg .pred 	%p<6>;
	.reg .b32 	%r<21>;
	.reg .b32 	%f<10>;
	.reg .b64 	%rd<16>;

	ld.param.u64 	%rd5, [_Z19matmul_naive_kernelPKfS0_Pfiii_param_0];
	ld.param.u64 	%rd6, [_Z19matmul_naive_kernelPKfS0_Pfiii_param_1];
	ld.param.u64 	%rd7, [_Z19matmul_naive_kernelPKfS0_Pfiii_param_2];
	ld.param.u32 	%r10, [_Z19matmul_naive_kernelPKfS0_Pfiii_param_3];
	ld.param.u32 	%r8, [_Z19matmul_naive_kernelPKfS0_Pfiii_param_4];
	ld.param.u32 	%r9, [_Z19matmul_naive_kernelPKfS0_Pfiii_param_5];
	mov.u32 	%r11, %ctaid.y;
	mov.u32 	%r12, %ntid.y;
	mov.u32 	%r13, %tid.y;
	mad.lo.s32 	%r1, %r11, %r12, %r13;
	mov.u32 	%r14, %ctaid.x;
	mov.u32 	%r15, %ntid.x;
	mov.u32 	%r16, %tid.x;
	mad.lo.s32 	%r2, %r14, %r15, %r16;
	setp.ge.s32 	%p1, %r1, %r10;
	setp.ge.s32 	%p2, %r2, %r9;
	or.pred  	%p3, %p1, %p2;
	@%p3 bra 	$L__BB0_5;
	setp.lt.s32 	%p4, %r8, 1;
	mov.f32 	%f9, 0f00000000;
	@%p4 bra 	$L__BB0_4;
	mul.lo.s32 	%r17, %r8, %r1;
	neg.s32 	%r20, %r8;
	mul.wide.u32 	%rd8, %r17, 4;
	cvta.to.global.u64 	%rd9, %rd5;
	add.s64 	%rd15, %rd9, %rd8;
	cvta.to.global.u64 	%rd2, %rd6;
	mov.f32 	%f9, 0f00000000;
	mov.u32 	%r19, %r2;
$L__BB0_3:
	.pragma "nounroll";
	mul.wide.s32 	%rd10, %r19, 4;
	add.s64 	%rd11, %rd2, %rd10;
	ld.global.f32 	%f6, [%rd15];
	ld.global.f32 	%f7, [%rd11];
	fma.rn.f32 	%f9, %f6, %f7, %f9;
	add.s32 	%r20, %r20, 1;
	setp.ne.s32 	%p5, %r20, 0;
	add.s32 	%r19, %r19, %r9;
	add.s64 	%rd15, %rd15, 4;
	@%p5 bra 	$L__BB0_3;
$L__BB0_4:
	mad.lo.s32 	%r18, %r9, %r1, %r2;
	cvta.to.global.u64 	%rd12, %rd7;
	mul.wide.s32 	%rd13, %r18, 4;
	add.s64 	%rd14, %rd12, %rd13;
	st.global.f32 	[%rd14], %f9;
$L__BB0_5:
	ret;

}


// ===== COMPILED SASS (sm_100) =====

	.target	sm_100

	.elftype	@"ET_EXEC"


//--------------------- .note.nv.tkinfo           --------------------------
	.section	.note.nv.tkinfo,"",@"SHT_NOTE"
	.sectionflags	@"SHF_NOTE_NV_TKINFO"
	.tkinfo
        /*0018*/ 	.word	0x00000002
        /*0030*/ 	.string	""
        /*0030*/ 	.string	"ptxas"
        /*0030*/ 	.string	"Cuda compilation tools, release 13.0, V13.0.88"
        /*0030*/ 	.string	"Build cuda_13.0.r13.0/compiler.36424714_0"
        /*0030*/ 	.string	"-arch sm_100 -m 64 "



//--------------------- .note.nv.cuinfo           --------------------------
	.section	.note.nv.cuinfo,"",@"SHT_NOTE"
	.sectionflags	@"SHF_NOTE_NV_CUINFO"
        /*0018*/ 	.short	0x0002
        /*001a*/ 	.short	0x0064
        /*001c*/ 	.short	0x0082
	.zero		2


//--------------------- .nv.info                  --------------------------
	.section	.nv.info,"",@"SHT_CUDA_INFO"
	.align	4


	//----- nvinfo : EIATTR_REGCOUNT
	.align		4
        /*0000*/ 	.byte	0x04, 0x2f
        /*0002*/ 	.short	(.L_1 - .L_0)
	.align		4
.L_0:
        /*0004*/ 	.word	index@(_Z19matmul_naive_kernelPKfS0_Pfiii)
        /*0008*/ 	.word	0x00000012


	//----- nvinfo : EIATTR_FRAME_SIZE
	.align		4
.L_1:
        /*000c*/ 	.byte	0x04, 0x11
        /*000e*/ 	.short	(.L_3 - .L_2)
	.align		4
.L_2:
        /*0010*/ 	.word	index@(_Z19matmul_naive_kernelPKfS0_Pfiii)
        /*0014*/ 	.word	0x00000000


	//----- nvinfo : EIATTR_MIN_STACK_SIZE
	.align		4
.L_3:
        /*0018*/ 	.byte	0x04, 0x12
        /*001a*/ 	.short	(.L_5 - .L_4)
	.align		4
.L_4:
        /*001c*/ 	.word	index@(_Z19matmul_naive_kernelPKfS0_Pfiii)
        /*0020*/ 	.word	0x00000000
.L_5:


//--------------------- .nv.compat                --------------------------
	.section	.nv.compat,"",@"SHT_CUDA_COMPAT_INFO"
	.align	4
        /*0000*/ 	.byte	0x02, 0x09, 0x00, 0x00, 0x02, 0x02, 0x01, 0x00, 0x02, 0x05, 0x05, 0x00, 0x03, 0x07, 0x01, 0x01
        /*0010*/ 	.byte	0x02, 0x03, 0x00, 0x00, 0x02, 0x06, 0x01, 0x00, 0x04, 0x0b, 0x08, 0x00, 0x09, 0x00, 0x00, 0x00
        /*0020*/ 	.byte	0x00, 0x00, 0x00, 0x00


//--------------------- .nv.info._Z19matmul_naive_kernelPKfS0_Pfiii --------------------------
	.section	.nv.info._Z19matmul_naive_kernelPKfS0_Pfiii,"",@"SHT_CUDA_INFO"
	.sectionflags	@""
	.align	4


	//----- nvinfo : EIATTR_CUDA_API_VERSION
	.align		4
        /*0000*/ 	.byte	0x04, 0x37
        /*0002*/ 	.short	(.L_7 - .L_6)
.L_6:
        /*0004*/ 	.word	0x00000082


	//----- nvinfo : EIATTR_KPARAM_INFO
	.align		4
.L_7:
        /*0008*/ 	.byte	0x04, 0x17
        /*000a*/ 	.short	(.L_9 - .L_8)
.L_8:
        /*000c*/ 	.word	0x00000000
        /*0010*/ 	.short	0x0005
        /*0012*/ 	.short	0x0020
        /*0014*/ 	.byte	0x00, 0xf0, 0x11, 0x00


	//----- nvinfo : EIATTR_KPARAM_INFO
	.align		4
.L_9:
        /*0018*/ 	.byte	0x04, 0x17
        /*001a*/ 	.short	(.L_11 - .L_10)
.L_10:
        /*001c*/ 	.word	0x00000000
        /*0020*/ 	.short	0x0004
        /*0022*/ 	.short	0x001c
        /*0024*/ 	.byte	0x00, 0xf0, 0x11, 0x00


	//----- nvinfo : EIATTR_KPARAM_INFO
	.align		4
.L_11:
        /*0028*/ 	.byte	0x04, 0x17
        /*002a*/ 	.short	(.L_13 - .L_12)
.L_12:
        /*002c*/ 	.word	0x00000000
        /*0030*/ 	.short	0x0003
        /*0032*/ 	.short	0x0018
        /*0034*/ 	.byte	0x00, 0xf0, 0x11, 0x00


	//----- nvinfo : EIATTR_KPARAM_INFO
	.align		4
.L_13:
        /*0038*/ 	.byte	0x04, 0x17
        /*003a*/ 	.short	(.L_15 - .L_14)
.L_14:
        /*003c*/ 	.word	0x00000000
        /*0040*/ 	.short	0x0002
        /*0042*/ 	.short	0x0010
        /*0044*/ 	.byte	0x00, 0xf5, 0x21, 0x00


	//----- nvinfo : EIATTR_KPARAM_INFO
	.align		4
.L_15:
        /*0048*/ 	.byte	0x04, 0x17
        /*004a*/ 	.short	(.L_17 - .L_16)
.L_16:
        /*004c*/ 	.word	0x00000000
        /*0050*/ 	.short	0x0001
        /*0052*/ 	.short	0x0008
        /*0054*/ 	.byte	0x00, 0xf5, 0x21, 0x00


	//----- nvinfo : EIATTR_KPARAM_INFO
	.align		4
.L_17:
        /*0058*/ 	.byte	0x04, 0x17
        /*005a*/ 	.short	(.L_19 - .L_18)
.L_18:
        /*005c*/ 	.word	0x00000000
        /*0060*/ 	.short	0x0000
        /*0062*/ 	.short	0x0000
        /*0064*/ 	.byte	0x00, 0xf5, 0x21, 0x00


	//----- nvinfo : EIATTR_SPARSE_MMA_MASK
	.align		4
.L_19:
        /*0068*/ 	.byte	0x03, 0x50
        /*006a*/ 	.short	0x0000


	//----- nvinfo : EIATTR_MAXREG_COUNT
	.align		4
        /*006c*/ 	.byte	0x03, 0x1b
        /*006e*/ 	.short	0x00ff


	//----- nvinfo : EIATTR_MERCURY_ISA_VERSION
	.align		4
        /*0070*/ 	.byte	0x03, 0x5f
        /*0072*/ 	.short	0x0101


	//----- nvinfo : EIATTR_VRC_CTA_INIT_COUNT
	.align		4
        /*0074*/ 	.byte	0x02, 0x4a
	.zero		1
	.zero		1


	//----- nvinfo : EIATTR_EXIT_INSTR_OFFSETS
	.align		4
        /*0078*/ 	.byte	0x04, 0x1c
        /*007a*/ 	.short	(.L_21 - .L_20)


	//   ....[0]....
.L_20:
        /*007c*/ 	.word	0x000000d0


	//   ....[1]....
        /*0080*/ 	.word	0x000002b0


	//----- nvinfo : EIATTR_CBANK_PARAM_SIZE
	.align		4
.L_21:
        /*0084*/ 	.byte	0x03, 0x19
        /*0086*/ 	.short	0x0024


	//----- nvinfo : EIATTR_PARAM_CBANK
	.align		4
        /*0088*/ 	.byte	0x04, 0x0a
        /*008a*/ 	.short	(.L_23 - .L_22)
	.align		4
.L_22:
        /*008c*/ 	.word	index@(.nv.constant0._Z19matmul_naive_kernelPKfS0_Pfiii)
        /*0090*/ 	.short	0x0380
        /*0092*/ 	.short	0x0024


	//----- nvinfo : EIATTR_SW_WAR
	.align		4
.L_23:
        /*0094*/ 	.byte	0x04, 0x36
        /*0096*/ 	.short	(.L_25 - .L_24)
.L_24:
        /*0098*/ 	.word	0x00000008
.L_25:


//--------------------- .nv.callgraph             --------------------------
	.section	.nv.callgraph,"",@"SHT_CUDA_CALLGRAPH"
	.align	4
	.sectionentsize	8
	.align		4
        /*0000*/ 	.word	0x00000000
	.align		4
        /*0004*/ 	.word	0xffffffff
	.align		4
        /*0008*/ 	.word	0x00000000
	.align		4
        /*000c*/ 	.word	0xfffffffe
	.align		4
        /*0010*/ 	.word	0x00000000
	.align		4
        /*0014*/ 	.word	0xfffffffd
	.align		4
        /*0018*/ 	.word	0x00000000
	.align		4
        /*001c*/ 	.word	0xfffffffc


//--------------------- .text._Z19matmul_naive_kernelPKfS0_Pfiii --------------------------
	.section	.text._Z19matmul_naive_kernelPKfS0_Pfiii,"ax",@progbits
	.align	128
        .global         _Z19matmul_naive_kernelPKfS0_Pfiii
        .type           _Z19matmul_naive_kernelPKfS0_Pfiii,@function
        .size           _Z19matmul_naive_kernelPKfS0_Pfiii,(.L_x_3 - _Z19matmul_naive_kernelPKfS0_Pfiii)
        .other          _Z19matmul_naive_kernelPKfS0_Pfiii,@"STO_CUDA_ENTRY STV_DEFAULT"
_Z19matmul_naive_kernelPKfS0_Pfiii:
.text._Z19matmul_naive_kernelPKfS0_Pfiii:
[----:B------:R-:W-:Y:S01]  /*0000*/  LDC R1, c[0x0][0x37c] ;  /* 0x0000df00ff017b82 */ /* 0x000fe20000000800 */
[----:B------:R-:W0:Y:S07]  /*0010*/  S2R R2, SR_TID.X ;  /* 0x0000000000027919 */ /* 0x000e2e0000002100 */
[----:B------:R-:W1:Y:S01]  /*0020*/  LDC R0, c[0x0][0x364] ;  /* 0x0000d900ff007b82 */ /* 0x000e620000000800 */
[----:B------:R-:W2:Y:S01]  /*0030*/  LDCU UR8, c[0x0][0x3a0] ;  /* 0x00007400ff0877ac */ /* 0x000ea20008000800 */
[----:B------:R-:W1:Y:S01]  /*0040*/  S2R R3, SR_TID.Y ;  /* 0x0000000000037919 */ /* 0x000e620000002200 */
[----:B------:R-:W3:Y:S05]  /*0050*/  LDCU UR6, c[0x0][0x398] ;  /* 0x00007300ff0677ac */ /* 0x000eea0008000800 */
[----:B------:R-:W0:Y:S08]  /*0060*/  S2UR UR5, SR_CTAID.X ;  /* 0x00000000000579c3 */ /* 0x000e300000002500 */
[----:B------:R-:W0:Y:S08]  /*0070*/  LDC R9, c[0x0][0x360] ;  /* 0x0000d800ff097b82 */ /* 0x000e300000000800 */
[----:B------:R-:W1:Y:S01]  /*0080*/  S2UR UR4, SR_CTAID.Y ;  /* 0x00000000000479c3 */ /* 0x000e620000002600 */
[----:B0-----:R-:W-:-:S05]  /*0090*/  IMAD R9, R9, UR5, R2 ;  /* 0x0000000509097c24 */ /* 0x001fca000f8e0202 */
[----:B--2---:R-:W-:Y:S01]  /*00a0*/  ISETP.GE.AND P0, PT, R9, UR8, PT ;  /* 0x0000000809007c0c */ /* 0x004fe2000bf06270 */
[----:B-1----:R-:W-:-:S05]  /*00b0*/  IMAD R0, R0, UR4, R3 ;  /* 0x0000000400007c24 */ /* 0x002fca000f8e0203 */
[----:B---3--:R-:W-:-:S13]  /*00c0*/  ISETP.GE.OR P0, PT, R0, UR6, P0 ;  /* 0x0000000600007c0c */ /* 0x008fda0008706670 */
[----:B------:R-:W-:Y:S05]  /*00d0*/  @P0 EXIT ;  /* 0x000000000000094d */ /* 0x000fea0003800000 */
[----:B------:R-:W0:Y:S01]  /*00e0*/  LDCU UR4, c[0x0][0x39c] ;  /* 0x00007380ff0477ac */ /* 0x000e220008000800 */
[----:B------:R-:W1:Y:S01]  /*00f0*/  LDC.64 R4, c[0x0][0x390] ;  /* 0x0000e400ff047b82 */ /* 0x000e620000000a00 */
[----:B------:R-:W-:Y:S02]  /*0100*/  IMAD R3, R0, UR8, R9 ;  /* 0x0000000800037c24 */ /* 0x000fe4000f8e0209 */
[----:B------:R-:W-:Y:S01]  /*0110*/  HFMA2 R11, -RZ, RZ, 0, 0 ;  /* 0x00000000ff0b7431 */ /* 0x000fe200000001ff */
[----:B------:R-:W2:Y:S01]  /*0120*/  LDCU.64 UR6, c[0x0][0x358] ;  /* 0x00006b00ff0677ac */ /* 0x000ea20008000a00 */
[----:B0-----:R-:W-:Y:S01]  /*0130*/  UISETP.GE.AND UP0, UPT, UR4, 0x1, UPT ;  /* 0x000000010400788c */ /* 0x001fe2000bf06270 */
[----:B-1----:R-:W-:-:S08]  /*0140*/  IMAD.WIDE R4, R3, 0x4, R4 ;  /* 0x0000000403047825 */ /* 0x002fd000078e0204 */
[----:B--2---:R-:W-:Y:S05]  /*0150*/  BRA.U !UP0, `(.L_x_0) ;  /* 0x0000000108507547 */ /* 0x004fea000b800000 */
[----:B------:R-:W0:Y:S01]  /*0160*/  LDC.64 R6, c[0x0][0x380] ;  /* 0x0000e000ff067b82 */ /* 0x000e220000000a00 */
[----:B------:R-:W-:Y:S01]  /*0170*/  IMAD R11, R0, UR4, RZ ;  /* 0x00000004000b7c24 */ /* 0x000fe2000f8e02ff */
[----:B------:R-:W-:Y:S01]  /*0180*/  MOV R13, R9 ;  /* 0x00000009000d7202 */ /* 0x000fe20000000f00 */
[----:B------:R-:W-:-:S05]  /*0190*/  UIADD3 UR4, UPT, UPT, -UR4, URZ, URZ ;  /* 0x000000ff04047290 */ /* 0x000fca000fffe1ff */
[----:B------:R-:W1:Y:S01]  /*01a0*/  LDC.64 R2, c[0x0][0x388] ;  /* 0x0000e200ff027b82 */ /* 0x000e620000000a00 */
[----:B0-----:R-:W-:Y:S01]  /*01b0*/  IMAD.WIDE.U32 R6, R11, 0x4, R6 ;  /* 0x000000040b067825 */ /* 0x001fe200078e0006 */
[----:B------:R-:W-:Y:S02]  /*01c0*/  MOV R11, RZ ;  /* 0x000000ff000b7202 */ /* 0x000fe40000000f00 */
[----:B------:R-:W-:Y:S02]  /*01d0*/  MOV R8, R6 ;  /* 0x0000000600087202 */ /* 0x000fe40000000f00 */
[----:B------:R-:W-:-:S07]  /*01e0*/  MOV R15, R7 ;  /* 0x00000007000f7202 */ /* 0x000fce0000000f00 */
.L_x_1:
[----:B-1----:R-:W-:Y:S01]  /*01f0*/  IMAD.WIDE R6, R13, 0x4, R2 ;  /* 0x000000040d067825 */ /* 0x002fe200078e0202 */
[----:B------:R-:W-:-:S05]  /*0200*/  MOV R9, R15 ;  /* 0x0000000f00097202 */ /* 0x000fca0000000f00 */
[----:B------:R-:W2:Y:S04]  /*0210*/  LDG.E R6, desc[UR6][R6.64] ;  /* 0x0000000606067981 */ /* 0x000ea8000c1e1900 */
[----:B------:R0:W2:Y:S01]  /*0220*/  LDG.E R0, desc[UR6][R8.64] ;  /* 0x0000000608007981 */ /* 0x0000a2000c1e1900 */
[----:B------:R-:W-:Y:S01]  /*0230*/  UIADD3 UR4, UPT, UPT, UR4, 0x1, URZ ;  /* 0x0000000104047890 */ /* 0x000fe2000fffe0ff */
[----:B------:R-:W-:-:S03]  /*0240*/  IADD3 R13, PT, PT, R13, UR8, RZ ;  /* 0x000000080d0d7c10 */ /* 0x000fc6000fffe0ff */
[----:B------:R-:W-:Y:S01]  /*0250*/  UISETP.NE.AND UP0, UPT, UR4, URZ, UPT ;  /* 0x000000ff0400728c */ /* 0x000fe2000bf05270 */
[----:B0-----:R-:W-:-:S04]  /*0260*/  IADD3 R8, P0, PT, R8, 0x4, RZ ;  /* 0x0000000408087810 */ /* 0x001fc80007f1e0ff */
[----:B------:R-:W-:Y:S01]  /*0270*/  IADD3.X R15, PT, PT, RZ, R15, RZ, P0, !PT ;  /* 0x0000000fff0f7210 */ /* 0x000fe200007fe4ff */
[----:B--2---:R-:W-:-:S03]  /*0280*/  FFMA R11, R0, R6, R11 ;  /* 0x00000006000b7223 */ /* 0x004fc6000000000b */
[----:B------:R-:W-:Y:S05]  /*0290*/  BRA.U UP0, `(.L_x_1) ;  /* 0xfffffffd00d47547 */ /* 0x000fea000b83ffff */
.L_x_0:
[----:B------:R-:W-:Y:S01]  /*02a0*/  STG.E desc[UR6][R4.64], R11 ;  /* 0x0000000b04007986 */ /* 0x000fe2000c101906 */
[----:B------:R-:W-:Y:S05]  /*02b0*/  EXIT ;  /* 0x000000000000794d */ /* 0x000fea0003800000 */
.L_x_2:
[----:B------:R-:W-:-:S00]  /*02c0*/  BRA `(.L_x_2) ;  /* 0xfffffffc00fc7947 */ /* 0x000fc0000383ffff */
[----:B------:R-:W-:-:S00]  /*02d0*/  NOP ;  /* 0x0000000000007918 */ /* 0x000fc00000000000 */
        /* <DEDUP_REMOVED lines=10> */
.L_x_3:


//--------------------- .nv.shared.reserved.0     --------------------------
	.section	.nv.shared.reserved.0,"aw",@nobits
	.weak		__nv_reservedSMEM_offset_0_alias
	.size		__nv_reservedSMEM_offset_0_alias, 0, 64
	.other		__nv_reservedSMEM_offset_0_alias,@"STO_CUDA_RESERVED_SHARED STV_DEFAULT"
__nv_reservedSMEM_offset_0_alias:
	.zero		0
	.zero		64


//--------------------- .nv.constant0._Z19matmul_naive_kernelPKfS0_Pfiii --------------------------
	.section	.nv.constant0._Z19matmul_naive_kernelPKfS0_Pfiii,"a",@progbits
	.sectionflags	@""
	.align	4
.nv.constant0._Z19matmul_naive_kernelPKfS0_Pfiii:
	.zero		932


//--------------------- SYMBOLS --------------------------

	.type		.nv.reservedSmem.offset0,@object
	.size		.nv.reservedSmem.offset0,0x4
